//
// Generated by NVIDIA NVVM Compiler
//
// Compiler Build ID: CL-36424714
// Cuda compilation tools, release 13.0, V13.0.88
// Based on NVVM 20.0.0
//

.version 9.0
.target sm_100
.address_size 64

	// .globl	_Z4testPcS_i
.global .align 1 .b8 _ZN34_INTERNAL_3df934c1_4_k_cu_c073823f4cuda3std3__45__cpo5beginE[1];
.global .align 1 .b8 _ZN34_INTERNAL_3df934c1_4_k_cu_c073823f4cuda3std3__45__cpo3endE[1];
.global .align 1 .b8 _ZN34_INTERNAL_3df934c1_4_k_cu_c073823f4cuda3std3__45__cpo6cbeginE[1];
.global .align 1 .b8 _ZN34_INTERNAL_3df934c1_4_k_cu_c073823f4cuda3std3__45__cpo4cendE[1];
.global .align 1 .b8 _ZN34_INTERNAL_3df934c1_4_k_cu_c073823f4cuda3std3__45__cpo6rbeginE[1];
.global .align 1 .b8 _ZN34_INTERNAL_3df934c1_4_k_cu_c073823f4cuda3std3__45__cpo4rendE[1];
.global .align 1 .b8 _ZN34_INTERNAL_3df934c1_4_k_cu_c073823f4cuda3std3__45__cpo7crbeginE[1];
.global .align 1 .b8 _ZN34_INTERNAL_3df934c1_4_k_cu_c073823f4cuda3std3__45__cpo5crendE[1];
.global .align 1 .b8 _ZN34_INTERNAL_3df934c1_4_k_cu_c073823f4cuda3std3__436_GLOBAL__N__3df934c1_4_k_cu_c073823f6ignoreE[1];
.global .align 1 .b8 _ZN34_INTERNAL_3df934c1_4_k_cu_c073823f4cuda3std3__419piecewise_constructE[1];
.global .align 1 .b8 _ZN34_INTERNAL_3df934c1_4_k_cu_c073823f4cuda3std3__48in_placeE[1];
.global .align 1 .b8 _ZN34_INTERNAL_3df934c1_4_k_cu_c073823f4cuda3std3__420unreachable_sentinelE[1];
.global .align 1 .b8 _ZN34_INTERNAL_3df934c1_4_k_cu_c073823f4cuda3std3__47nulloptE[1];
.global .align 1 .b8 _ZN34_INTERNAL_3df934c1_4_k_cu_c073823f4cuda3std3__48unexpectE[1];
.global .align 1 .b8 _ZN34_INTERNAL_3df934c1_4_k_cu_c073823f4cuda3std6ranges3__45__cpo4swapE[1];
.global .align 1 .b8 _ZN34_INTERNAL_3df934c1_4_k_cu_c073823f4cuda3std6ranges3__45__cpo9iter_moveE[1];
.global .align 1 .b8 _ZN34_INTERNAL_3df934c1_4_k_cu_c073823f4cuda3std6ranges3__45__cpo5beginE[1];
.global .align 1 .b8 _ZN34_INTERNAL_3df934c1_4_k_cu_c073823f4cuda3std6ranges3__45__cpo3endE[1];
.global .align 1 .b8 _ZN34_INTERNAL_3df934c1_4_k_cu_c073823f4cuda3std6ranges3__45__cpo6cbeginE[1];
.global .align 1 .b8 _ZN34_INTERNAL_3df934c1_4_k_cu_c073823f4cuda3std6ranges3__45__cpo4cendE[1];
.global .align 1 .b8 _ZN34_INTERNAL_3df934c1_4_k_cu_c073823f4cuda3std6ranges3__45__cpo7advanceE[1];
.global .align 1 .b8 _ZN34_INTERNAL_3df934c1_4_k_cu_c073823f4cuda3std6ranges3__45__cpo9iter_swapE[1];
.global .align 1 .b8 _ZN34_INTERNAL_3df934c1_4_k_cu_c073823f4cuda3std6ranges3__45__cpo4nextE[1];
.global .align 1 .b8 _ZN34_INTERNAL_3df934c1_4_k_cu_c073823f4cuda3std6ranges3__45__cpo4prevE[1];
.global .align 1 .b8 _ZN34_INTERNAL_3df934c1_4_k_cu_c073823f4cuda3std6ranges3__45__cpo4dataE[1];
.global .align 1 .b8 _ZN34_INTERNAL_3df934c1_4_k_cu_c073823f4cuda3std6ranges3__45__cpo5cdataE[1];
.global .align 1 .b8 _ZN34_INTERNAL_3df934c1_4_k_cu_c073823f4cuda3std6ranges3__45__cpo4sizeE[1];
.global .align 1 .b8 _ZN34_INTERNAL_3df934c1_4_k_cu_c073823f4cuda3std6ranges3__45__cpo5ssizeE[1];
.global .align 1 .b8 _ZN34_INTERNAL_3df934c1_4_k_cu_c073823f4cuda3std6ranges3__45__cpo8distanceE[1];
.global .align 1 .b8 _ZN34_INTERNAL_3df934c1_4_k_cu_c073823f6thrust24THRUST_300001_SM_1000_NS8cuda_cub3parE[1];
.global .align 1 .b8 _ZN34_INTERNAL_3df934c1_4_k_cu_c073823f6thrust24THRUST_300001_SM_1000_NS8cuda_cub10par_nosyncE[1];
.global .align 1 .b8 _ZN34_INTERNAL_3df934c1_4_k_cu_c073823f6thrust24THRUST_300001_SM_1000_NS6system6detail10sequential3seqE[1];
.global .align 1 .b8 _ZN34_INTERNAL_3df934c1_4_k_cu_c073823f6thrust24THRUST_300001_SM_1000_NS12placeholders2_1E[1];
.global .align 1 .b8 _ZN34_INTERNAL_3df934c1_4_k_cu_c073823f6thrust24THRUST_300001_SM_1000_NS12placeholders2_2E[1];
.global .align 1 .b8 _ZN34_INTERNAL_3df934c1_4_k_cu_c073823f6thrust24THRUST_300001_SM_1000_NS12placeholders2_3E[1];
.global .align 1 .b8 _ZN34_INTERNAL_3df934c1_4_k_cu_c073823f6thrust24THRUST_300001_SM_1000_NS12placeholders2_4E[1];
.global .align 1 .b8 _ZN34_INTERNAL_3df934c1_4_k_cu_c073823f6thrust24THRUST_300001_SM_1000_NS12placeholders2_5E[1];
.global .align 1 .b8 _ZN34_INTERNAL_3df934c1_4_k_cu_c073823f6thrust24THRUST_300001_SM_1000_NS12placeholders2_6E[1];
.global .align 1 .b8 _ZN34_INTERNAL_3df934c1_4_k_cu_c073823f6thrust24THRUST_300001_SM_1000_NS12placeholders2_7E[1];
.global .align 1 .b8 _ZN34_INTERNAL_3df934c1_4_k_cu_c073823f6thrust24THRUST_300001_SM_1000_NS12placeholders2_8E[1];
.global .align 1 .b8 _ZN34_INTERNAL_3df934c1_4_k_cu_c073823f6thrust24THRUST_300001_SM_1000_NS12placeholders2_9E[1];
.global .align 1 .b8 _ZN34_INTERNAL_3df934c1_4_k_cu_c073823f6thrust24THRUST_300001_SM_1000_NS12placeholders3_10E[1];
.global .align 1 .b8 _ZN34_INTERNAL_3df934c1_4_k_cu_c073823f6thrust24THRUST_300001_SM_1000_NS3seqE[1];

.visible .entry _Z4testPcS_i(
	.param .u64 .ptr .align 1 _Z4testPcS_i_param_0,
	.param .u64 .ptr .align 1 _Z4testPcS_i_param_1,
	.param .u32 _Z4testPcS_i_param_2
)
{
	.reg .pred 	%p<3>;
	.reg .b16 	%rs<3>;
	.reg .b32 	%r<6>;
	.reg .b64 	%rd<8>;

	ld.param.u64 	%rd1, [_Z4testPcS_i_param_0];
	ld.param.u64 	%rd2, [_Z4testPcS_i_param_1];
	ld.param.u32 	%r2, [_Z4testPcS_i_param_2];
	mov.u32 	%r3, %ctaid.x;
	mov.u32 	%r4, %ntid.x;
	mov.u32 	%r5, %tid.x;
	mad.lo.s32 	%r1, %r3, %r4, %r5;
	setp.ge.s32 	%p1, %r1, %r2;
	@%p1 bra 	$L__BB0_2;
	cvta.to.global.u64 	%rd3, %rd2;
	cvta.to.global.u64 	%rd4, %rd1;
	cvt.s64.s32 	%rd5, %r1;
	add.s64 	%rd6, %rd4, %rd5;
	ld.global.u8 	%rs1, [%rd6];
	setp.eq.s16 	%p2, %rs1, 48;
	selp.b16 	%rs2, 36, %rs1, %p2;
	add.s64 	%rd7, %rd3, %rd5;
	st.global.u8 	[%rd7], %rs2;
$L__BB0_2:
	ret;

}
	// .globl	_ZN3cub18CUB_300001_SM_10006detail11EmptyKernelIvEEvv
.visible .entry _ZN3cub18CUB_300001_SM_10006detail11EmptyKernelIvEEvv()
{


	ret;

}


// ===== COMPILED SASS (sm_100) =====

	.target	sm_100

	.elftype	@"ET_EXEC"


//--------------------- .note.nv.tkinfo           --------------------------
	.section	.note.nv.tkinfo,"",@"SHT_NOTE"
	.sectionflags	@"SHF_NOTE_NV_TKINFO"
	.tkinfo
        /*0018*/ 	.word	0x00000002
        /*0030*/ 	.string	""
        /*0030*/ 	.string	"ptxas"
        /*0030*/ 	.string	"Cuda compilation tools, release 13.0, V13.0.88"
        /*0030*/ 	.string	"Build cuda_13.0.r13.0/compiler.36424714_0"
        /*0030*/ 	.string	"-arch sm_100 -m 64 "



//--------------------- .note.nv.cuinfo           --------------------------
	.section	.note.nv.cuinfo,"",@"SHT_NOTE"
	.sectionflags	@"SHF_NOTE_NV_CUINFO"
        /*0018*/ 	.short	0x0002
        /*001a*/ 	.short	0x0064
        /*001c*/ 	.short	0x0082
	.zero		2


//--------------------- .nv.info                  --------------------------
	.section	.nv.info,"",@"SHT_CUDA_INFO"
	.align	4


	//----- nvinfo : EIATTR_REGCOUNT
	.align		4
        /*0000*/ 	.byte	0x04, 0x2f
        /*0002*/ 	.short	(.L_44 - .L_43)
	.align		4
.L_43:
        /*0004*/ 	.word	index@(_Z4testPcS_i)
        /*0008*/ 	.word	0x0000000a


	//----- nvinfo : EIATTR_FRAME_SIZE
	.align		4
.L_44:
        /*000c*/ 	.byte	0x04, 0x11
        /*000e*/ 	.short	(.L_46 - .L_45)
	.align		4
.L_45:
        /*0010*/ 	.word	index@(_Z4testPcS_i)
        /*0014*/ 	.word	0x00000000


	//----- nvinfo : EIATTR_REGCOUNT
	.align		4
.L_46:
        /*0018*/ 	.byte	0x04, 0x2f
        /*001a*/ 	.short	(.L_48 - .L_47)
	.align		4
.L_47:
        /*001c*/ 	.word	index@(_ZN3cub18CUB_300001_SM_10006detail11EmptyKernelIvEEvv)
        /*0020*/ 	.word	0x00000004


	//----- nvinfo : EIATTR_FRAME_SIZE
	.align		4
.L_48:
        /*0024*/ 	.byte	0x04, 0x11
        /*0026*/ 	.short	(.L_50 - .L_49)
	.align		4
.L_49:
        /*0028*/ 	.word	index@(_ZN3cub18CUB_300001_SM_10006detail11EmptyKernelIvEEvv)
        /*002c*/ 	.word	0x00000000


	//----- nvinfo : EIATTR_MIN_STACK_SIZE
	.align		4
.L_50:
        /*0030*/ 	.byte	0x04, 0x12
        /*0032*/ 	.short	(.L_52 - .L_51)
	.align		4
.L_51:
        /*0034*/ 	.word	index@(_ZN3cub18CUB_300001_SM_10006detail11EmptyKernelIvEEvv)
        /*0038*/ 	.word	0x00000000


	//----- nvinfo : EIATTR_MIN_STACK_SIZE
	.align		4
.L_52:
        /*003c*/ 	.byte	0x04, 0x12
        /*003e*/ 	.short	(.L_54 - .L_53)
	.align		4
.L_53:
        /*0040*/ 	.word	index@(_Z4testPcS_i)
        /*0044*/ 	.word	0x00000000
.L_54:


//--------------------- .nv.compat                --------------------------
	.section	.nv.compat,"",@"SHT_CUDA_COMPAT_INFO"
	.align	4
        /*0000*/ 	.byte	0x02, 0x09, 0x00, 0x00, 0x02, 0x02, 0x01, 0x00, 0x02, 0x05, 0x05, 0x00, 0x03, 0x07, 0x01, 0x01
        /*0010*/ 	.byte	0x02, 0x03, 0x00, 0x00, 0x02, 0x06, 0x01, 0x00, 0x04, 0x0b, 0x08, 0x00, 0x09, 0x00, 0x00, 0x00
        /*0020*/ 	.byte	0x00, 0x00, 0x00, 0x00


//--------------------- .nv.info._ZN3cub18CUB_300001_SM_10006detail11EmptyKernelIvEEvv --------------------------
	.section	.nv.info._ZN3cub18CUB_300001_SM_10006detail11EmptyKernelIvEEvv,"",@"SHT_CUDA_INFO"
	.sectionflags	@""
	.align	4


	//----- nvinfo : EIATTR_CUDA_API_VERSION
	.align		4
        /*0000*/ 	.byte	0x04, 0x37
        /*0002*/ 	.short	(.L_56 - .L_55)
.L_55:
        /*0004*/ 	.word	0x00000082


	//----- nvinfo : EIATTR_SPARSE_MMA_MASK
	.align		4
.L_56:
        /*0008*/ 	.byte	0x03, 0x50
        /*000a*/ 	.short	0x0000


	//----- nvinfo : EIATTR_MAXREG_COUNT
	.align		4
        /*000c*/ 	.byte	0x03, 0x1b
        /*000e*/ 	.short	0x00ff


	//----- nvinfo : EIATTR_MERCURY_ISA_VERSION
	.align		4
        /*0010*/ 	.byte	0x03, 0x5f
        /*0012*/ 	.short	0x0101


	//----- nvinfo : EIATTR_VRC_CTA_INIT_COUNT
	.align		4
        /*0014*/ 	.byte	0x02, 0x4a
	.zero		1
	.zero		1


	//----- nvinfo : EIATTR_EXIT_INSTR_OFFSETS
	.align		4
        /*0018*/ 	.byte	0x04, 0x1c
        /*001a*/ 	.short	(.L_58 - .L_57)


	//   ....[0]....
.L_57:
        /*001c*/ 	.word	0x00000010


	//----- nvinfo : EIATTR_SW_WAR
	.align		4
.L_58:
        /*0020*/ 	.byte	0x04, 0x36
        /*0022*/ 	.short	(.L_60 - .L_59)
.L_59:
        /*0024*/ 	.word	0x00000008
.L_60:


//--------------------- .nv.info._Z4testPcS_i     --------------------------
	.section	.nv.info._Z4testPcS_i,"",@"SHT_CUDA_INFO"
	.sectionflags	@""
	.align	4


	//----- nvinfo : EIATTR_CUDA_API_VERSION
	.align		4
        /*0000*/ 	.byte	0x04, 0x37
        /*0002*/ 	.short	(.L_62 - .L_61)
.L_61:
        /*0004*/ 	.word	0x00000082


	//----- nvinfo : EIATTR_KPARAM_INFO
	.align		4
.L_62:
        /*0008*/ 	.byte	0x04, 0x17
        /*000a*/ 	.short	(.L_64 - .L_63)
.L_63:
        /*000c*/ 	.word	0x00000000
        /*0010*/ 	.short	0x0002
        /*0012*/ 	.short	0x0010
        /*0014*/ 	.byte	0x00, 0xf0, 0x11, 0x00


	//----- nvinfo : EIATTR_KPARAM_INFO
	.align		4
.L_64:
        /*0018*/ 	.byte	0x04, 0x17
        /*001a*/ 	.short	(.L_66 - .L_65)
.L_65:
        /*001c*/ 	.word	0x00000000
        /*0020*/ 	.short	0x0001
        /*0022*/ 	.short	0x0008
        /*0024*/ 	.byte	0x00, 0xf5, 0x21, 0x00


	//----- nvinfo : EIATTR_KPARAM_INFO
	.align		4
.L_66:
        /*0028*/ 	.byte	0x04, 0x17
        /*002a*/ 	.short	(.L_68 - .L_67)
.L_67:
        /*002c*/ 	.word	0x00000000
        /*0030*/ 	.short	0x0000
        /*0032*/ 	.short	0x0000
        /*0034*/ 	.byte	0x00, 0xf5, 0x21, 0x00


	//----- nvinfo : EIATTR_SPARSE_MMA_MASK
	.align		4
.L_68:
        /*0038*/ 	.byte	0x03, 0x50
        /*003a*/ 	.short	0x0000


	//----- nvinfo : EIATTR_MAXREG_COUNT
	.align		4
        /*003c*/ 	.byte	0x03, 0x1b
        /*003e*/ 	.short	0x00ff


	//----- nvinfo : EIATTR_MERCURY_ISA_VERSION
	.align		4
        /*0040*/ 	.byte	0x03, 0x5f
        /*0042*/ 	.short	0x0101


	//----- nvinfo : EIATTR_VRC_CTA_INIT_COUNT
	.align		4
        /*0044*/ 	.byte	0x02, 0x4a
	.zero		1
	.zero		1


	//----- nvinfo : EIATTR_EXIT_INSTR_OFFSETS
	.align		4
        /*0048*/ 	.byte	0x04, 0x1c
        /*004a*/ 	.short	(.L_70 - .L_69)


	//   ....[0]....
.L_69:
        /*004c*/ 	.word	0x00000070


	//   ....[1]....
        /*0050*/ 	.word	0x00000130


	//----- nvinfo : EIATTR_CBANK_PARAM_SIZE
	.align		4
.L_70:
        /*0054*/ 	.byte	0x03, 0x19
        /*0056*/ 	.short	0x0014


	//----- nvinfo : EIATTR_PARAM_CBANK
	.align		4
        /*0058*/ 	.byte	0x04, 0x0a
        /*005a*/ 	.short	(.L_72 - .L_71)
	.align		4
.L_71:
        /*005c*/ 	.word	index@(.nv.constant0._Z4testPcS_i)
        /*0060*/ 	.short	0x0380
        /*0062*/ 	.short	0x0014


	//----- nvinfo : EIATTR_SW_WAR
	.align		4
.L_72:
        /*0064*/ 	.byte	0x04, 0x36
        /*0066*/ 	.short	(.L_74 - .L_73)
.L_73:
        /*0068*/ 	.word	0x00000008
.L_74:


//--------------------- .nv.callgraph             --------------------------
	.section	.nv.callgraph,"",@"SHT_CUDA_CALLGRAPH"
	.align	4
	.sectionentsize	8
	.align		4
        /*0000*/ 	.word	0x00000000
	.align		4
        /*0004*/ 	.word	0xffffffff
	.align		4
        /*0008*/ 	.word	0x00000000
	.align		4
        /*000c*/ 	.word	0xfffffffe
	.align		4
        /*0010*/ 	.word	0x00000000
	.align		4
        /*0014*/ 	.word	0xfffffffd
	.align		4
        /*0018*/ 	.word	0x00000000
	.align		4
        /*001c*/ 	.word	0xfffffffc


//--------------------- .nv.constant4             --------------------------
	.section	.nv.constant4,"a",@progbits
	.align	8
	.align		8
.nv.constant4:
        /*0000*/ 	.dword	_ZN34_INTERNAL_3df934c1_4_k_cu_c073823f4cuda3std3__45__cpo5beginE
	.align		8
        /*0008*/ 	.dword	_ZN34_INTERNAL_3df934c1_4_k_cu_c073823f4cuda3std3__45__cpo3endE
	.align		8
        /*0010*/ 	.dword	_ZN34_INTERNAL_3df934c1_4_k_cu_c073823f4cuda3std3__45__cpo6cbeginE
	.align		8
        /*0018*/ 	.dword	_ZN34_INTERNAL_3df934c1_4_k_cu_c073823f4cuda3std3__45__cpo4cendE
	.align		8
        /*0020*/ 	.dword	_ZN34_INTERNAL_3df934c1_4_k_cu_c073823f4cuda3std3__45__cpo6rbeginE
	.align		8
        /*0028*/ 	.dword	_ZN34_INTERNAL_3df934c1_4_k_cu_c073823f4cuda3std3__45__cpo4rendE
	.align		8
        /*0030*/ 	.dword	_ZN34_INTERNAL_3df934c1_4_k_cu_c073823f4cuda3std3__45__cpo7crbeginE
	.align		8
        /*0038*/ 	.dword	_ZN34_INTERNAL_3df934c1_4_k_cu_c073823f4cuda3std3__45__cpo5crendE
	.align		8
        /*0040*/ 	.dword	_ZN34_INTERNAL_3df934c1_4_k_cu_c073823f4cuda3std3__436_GLOBAL__N__3df934c1_4_k_cu_c073823f6ignoreE
	.align		8
        /*0048*/ 	.dword	_ZN34_INTERNAL_3df934c1_4_k_cu_c073823f4cuda3std3__419piecewise_constructE
	.align		8
        /*0050*/ 	.dword	_ZN34_INTERNAL_3df934c1_4_k_cu_c073823f4cuda3std3__48in_placeE
	.align		8
        /*0058*/ 	.dword	_ZN34_INTERNAL_3df934c1_4_k_cu_c073823f4cuda3std3__420unreachable_sentinelE
	.align		8
        /*0060*/ 	.dword	_ZN34_INTERNAL_3df934c1_4_k_cu_c073823f4cuda3std3__47nulloptE
	.align		8
        /*0068*/ 	.dword	_ZN34_INTERNAL_3df934c1_4_k_cu_c073823f4cuda3std3__48unexpectE
	.align		8
        /*0070*/ 	.dword	_ZN34_INTERNAL_3df934c1_4_k_cu_c073823f4cuda3std6ranges3__45__cpo4swapE
	.align		8
        /*0078*/ 	.dword	_ZN34_INTERNAL_3df934c1_4_k_cu_c073823f4cuda3std6ranges3__45__cpo9iter_moveE
	.align		8
        /*0080*/ 	.dword	_ZN34_INTERNAL_3df934c1_4_k_cu_c073823f4cuda3std6ranges3__45__cpo5beginE
	.align		8
        /*0088*/ 	.dword	_ZN34_INTERNAL_3df934c1_4_k_cu_c073823f4cuda3std6ranges3__45__cpo3endE
	.align		8
        /*0090*/ 	.dword	_ZN34_INTERNAL_3df934c1_4_k_cu_c073823f4cuda3std6ranges3__45__cpo6cbeginE
	.align		8
        /*0098*/ 	.dword	_ZN34_INTERNAL_3df934c1_4_k_cu_c073823f4cuda3std6ranges3__45__cpo4cendE
	.align		8
        /*00a0*/ 	.dword	_ZN34_INTERNAL_3df934c1_4_k_cu_c073823f4cuda3std6ranges3__45__cpo7advanceE
	.align		8
        /*00a8*/ 	.dword	_ZN34_INTERNAL_3df934c1_4_k_cu_c073823f4cuda3std6ranges3__45__cpo9iter_swapE
	.align		8
        /*00b0*/ 	.dword	_ZN34_INTERNAL_3df934c1_4_k_cu_c073823f4cuda3std6ranges3__45__cpo4nextE
	.align		8
        /*00b8*/ 	.dword	_ZN34_INTERNAL_3df934c1_4_k_cu_c073823f4cuda3std6ranges3__45__cpo4prevE
	.align		8
        /*00c0*/ 	.dword	_ZN34_INTERNAL_3df934c1_4_k_cu_c073823f4cuda3std6ranges3__45__cpo4dataE
	.align		8
        /*00c8*/ 	.dword	_ZN34_INTERNAL_3df934c1_4_k_cu_c073823f4cuda3std6ranges3__45__cpo5cdataE
	.align		8
        /*00d0*/ 	.dword	_ZN34_INTERNAL_3df934c1_4_k_cu_c073823f4cuda3std6ranges3__45__cpo4sizeE
	.align		8
        /*00d8*/ 	.dword	_ZN34_INTERNAL_3df934c1_4_k_cu_c073823f4cuda3std6ranges3__45__cpo5ssizeE
	.align		8
        /*00e0*/ 	.dword	_ZN34_INTERNAL_3df934c1_4_k_cu_c073823f4cuda3std6ranges3__45__cpo8distanceE
	.align		8
        /*00e8*/ 	.dword	_ZN34_INTERNAL_3df934c1_4_k_cu_c073823f6thrust24THRUST_300001_SM_1000_NS8cuda_cub3parE
	.align		8
        /*00f0*/ 	.dword	_ZN34_INTERNAL_3df934c1_4_k_cu_c073823f6thrust24THRUST_300001_SM_1000_NS8cuda_cub10par_nosyncE
	.align		8
        /*00f8*/ 	.dword	_ZN34_INTERNAL_3df934c1_4_k_cu_c073823f6thrust24THRUST_300001_SM_1000_NS6system6detail10sequential3seqE
	.align		8
        /*0100*/ 	.dword	_ZN34_INTERNAL_3df934c1_4_k_cu_c073823f6thrust24THRUST_300001_SM_1000_NS12placeholders2_1E
	.align		8
        /*0108*/ 	.dword	_ZN34_INTERNAL_3df934c1_4_k_cu_c073823f6thrust24THRUST_300001_SM_1000_NS12placeholders2_2E
	.align		8
        /*0110*/ 	.dword	_ZN34_INTERNAL_3df934c1_4_k_cu_c073823f6thrust24THRUST_300001_SM_1000_NS12placeholders2_3E
	.align		8
        /*0118*/ 	.dword	_ZN34_INTERNAL_3df934c1_4_k_cu_c073823f6thrust24THRUST_300001_SM_1000_NS12placeholders2_4E
	.align		8
        /*0120*/ 	.dword	_ZN34_INTERNAL_3df934c1_4_k_cu_c073823f6thrust24THRUST_300001_SM_1000_NS12placeholders2_5E
	.align		8
        /*0128*/ 	.dword	_ZN34_INTERNAL_3df934c1_4_k_cu_c073823f6thrust24THRUST_300001_SM_1000_NS12placeholders2_6E
	.align		8
        /*0130*/ 	.dword	_ZN34_INTERNAL_3df934c1_4_k_cu_c073823f6thrust24THRUST_300001_SM_1000_NS12placeholders2_7E
	.align		8
        /*0138*/ 	.dword	_ZN34_INTERNAL_3df934c1_4_k_cu_c073823f6thrust24THRUST_300001_SM_1000_NS12placeholders2_8E
	.align		8
        /*0140*/ 	.dword	_ZN34_INTERNAL_3df934c1_4_k_cu_c073823f6thrust24THRUST_300001_SM_1000_NS12placeholders2_9E
	.align		8
        /*0148*/ 	.dword	_ZN34_INTERNAL_3df934c1_4_k_cu_c073823f6thrust24THRUST_300001_SM_1000_NS12placeholders3_10E
	.align		8
        /*0150*/ 	.dword	_ZN34_INTERNAL_3df934c1_4_k_cu_c073823f6thrust24THRUST_300001_SM_1000_NS3seqE


//--------------------- .text._ZN3cub18CUB_300001_SM_10006detail11EmptyKernelIvEEvv --------------------------
	.section	.text._ZN3cub18CUB_300001_SM_10006detail11EmptyKernelIvEEvv,"ax",@progbits
	.align	128
        .global         _ZN3cub18CUB_300001_SM_10006detail11EmptyKernelIvEEvv
        .type           _ZN3cub18CUB_300001_SM_10006detail11EmptyKernelIvEEvv,@function
        .size           _ZN3cub18CUB_300001_SM_10006detail11EmptyKernelIvEEvv,(.L_x_2 - _ZN3cub18CUB_300001_SM_10006detail11EmptyKernelIvEEvv)
        .other          _ZN3cub18CUB_300001_SM_10006detail11EmptyKernelIvEEvv,@"STO_CUDA_ENTRY STV_DEFAULT"
_ZN3cub18CUB_300001_SM_10006detail11EmptyKernelIvEEvv:
.text._ZN3cub18CUB_300001_SM_10006detail11EmptyKernelIvEEvv:
[----:B------:R-:W-:Y:S01]  /*0000*/  LDC R1, c[0x0][0x37c] ;  /* 0x0000df00ff017b82 */ /* 0x000fe20000000800 */
[----:B------:R-:W-:Y:S05]  /*0010*/  EXIT ;  /* 0x000000000000794d */ /* 0x000fea0003800000 */
.L_x_0:
[----:B------:R-:W-:-:S00]  /*0020*/  BRA `(.L_x_0) ;  /* 0xfffffffc00fc7947 */ /* 0x000fc0000383ffff */
[----:B------:R-:W-:-:S00]  /*0030*/  NOP ;  /* 0x0000000000007918 */ /* 0x000fc00000000000 */
        /* <DEDUP_REMOVED lines=12> */
.L_x_2:


//--------------------- .text._Z4testPcS_i        --------------------------
	.section	.text._Z4testPcS_i,"ax",@progbits
	.align	128
        .global         _Z4testPcS_i
        .type           _Z4testPcS_i,@function
        .size           _Z4testPcS_i,(.L_x_3 - _Z4testPcS_i)
        .other          _Z4testPcS_i,@"STO_CUDA_ENTRY STV_DEFAULT"
_Z4testPcS_i:
.text._Z4testPcS_i:
[----:B------:R-:W-:Y:S01]  /*0000*/  LDC R1, c[0x0][0x37c] ;  /* 0x0000df00ff017b82 */ /* 0x000fe20000000800 */
[----:B------:R-:W0:Y:S07]  /*0010*/  S2R R3, SR_TID.X ;  /* 0x0000000000037919 */ /* 0x000e2e0000002100 */
[----:B------:R-:W0:Y:S01]  /*0020*/  S2UR UR4, SR_CTAID.X ;  /* 0x00000000000479c3 */ /* 0x000e220000002500 */
[----:B------:R-:W1:Y:S07]  /*0030*/  LDCU UR5, c[0x0][0x390] ;  /* 0x00007200ff0577ac */ /* 0x000e6e0008000800 */
[----:B------:R-:W0:Y:S02]  /*0040*/  LDC R4, c[0x0][0x360] ;  /* 0x0000d800ff047b82 */ /* 0x000e240000000800 */
[----:B0-----:R-:W-:-:S05]  /*0050*/  IMAD R4, R4, UR4, R3 ;  /* 0x0000000404047c24 */ /* 0x001fca000f8e0203 */
[----:B-1----:R-:W-:-:S13]  /*0060*/  ISETP.GE.AND P0, PT, R4, UR5, PT ;  /* 0x0000000504007c0c */ /* 0x002fda000bf06270 */
[----:B------:R-:W-:Y:S05]  /*0070*/  @P0 EXIT ;  /* 0x000000000000094d */ /* 0x000fea0003800000 */
[----:B------:R-:W0:Y:S01]  /*0080*/  LDCU.128 UR8, c[0x0][0x380] ;  /* 0x00007000ff0877ac */ /* 0x000e220008000c00 */
[----:B------:R-:W-:Y:S01]  /*0090*/  SHF.R.S32.HI R0, RZ, 0x1f, R4 ;  /* 0x0000001fff007819 */ /* 0x000fe20000011404 */
[----:B------:R-:W1:Y:S01]  /*00a0*/  LDCU.64 UR4, c[0x0][0x358] ;  /* 0x00006b00ff0477ac */ /* 0x000e620008000a00 */
[----:B0-----:R-:W-:-:S04]  /*00b0*/  IADD3 R2, P0, PT, R4, UR8, RZ ;  /* 0x0000000804027c10 */ /* 0x001fc8000ff1e0ff */
[----:B------:R-:W-:-:S05]  /*00c0*/  IADD3.X R3, PT, PT, R0, UR9, RZ, P0, !PT ;  /* 0x0000000900037c10 */ /* 0x000fca00087fe4ff */
[----:B-1----:R-:W2:Y:S01]  /*00d0*/  LDG.E.U8 R2, desc[UR4][R2.64] ;  /* 0x0000000402027981 */ /* 0x002ea2000c1e1100 */
[----:B------:R-:W-:-:S04]  /*00e0*/  IADD3 R4, P1, PT, R4, UR10, RZ ;  /* 0x0000000a04047c10 */ /* 0x000fc8000ff3e0ff */
[----:B------:R-:W-:Y:S02]  /*00f0*/  IADD3.X R5, PT, PT, R0, UR11, RZ, P1, !PT ;  /* 0x0000000b00057c10 */ /* 0x000fe40008ffe4ff */
[----:B--2---:R-:W-:-:S04]  /*0100*/  ISETP.NE.AND P0, PT, R2, 0x30, PT ;  /* 0x000000300200780c */ /* 0x004fc80003f05270 */
[----:B------:R-:W-:-:S05]  /*0110*/  SEL R7, R2, 0x24, P0 ;  /* 0x0000002402077807 */ /* 0x000fca0000000000 */
[----:B------:R-:W-:Y:S01]  /*0120*/  STG.E.U8 desc[UR4][R4.64], R7 ;  /* 0x0000000704007986 */ /* 0x000fe2000c101104 */
[----:B------:R-:W-:Y:S05]  /*0130*/  EXIT ;  /* 0x000000000000794d */ /* 0x000fea0003800000 */
.L_x_1:
        /* <DEDUP_REMOVED lines=12> */
.L_x_3:


//--------------------- .nv.shared.reserved.0     --------------------------
	.section	.nv.shared.reserved.0,"aw",@nobits
	.weak		__nv_reservedSMEM_offset_0_alias
	.size		__nv_reservedSMEM_offset_0_alias, 0, 64
	.other		__nv_reservedSMEM_offset_0_alias,@"STO_CUDA_RESERVED_SHARED STV_DEFAULT"
__nv_reservedSMEM_offset_0_alias:
	.zero		0
	.zero		64


//--------------------- .nv.global                --------------------------
	.section	.nv.global,"aw",@nobits
.nv.global:
	.type		_ZN34_INTERNAL_3df934c1_4_k_cu_c073823f6thrust24THRUST_300001_SM_1000_NS3seqE,@object
	.size		_ZN34_INTERNAL_3df934c1_4_k_cu_c073823f6thrust24THRUST_300001_SM_1000_NS3seqE,(_ZN34_INTERNAL_3df934c1_4_k_cu_c073823f4cuda3std3__48in_placeE - _ZN34_INTERNAL_3df934c1_4_k_cu_c073823f6thrust24THRUST_300001_SM_1000_NS3seqE)
_ZN34_INTERNAL_3df934c1_4_k_cu_c073823f6thrust24THRUST_300001_SM_1000_NS3seqE:
	.zero		1
	.type		_ZN34_INTERNAL_3df934c1_4_k_cu_c073823f4cuda3std3__48in_placeE,@object
	.size		_ZN34_INTERNAL_3df934c1_4_k_cu_c073823f4cuda3std3__48in_placeE,(_ZN34_INTERNAL_3df934c1_4_k_cu_c073823f4cuda3std6ranges3__45__cpo4sizeE - _ZN34_INTERNAL_3df934c1_4_k_cu_c073823f4cuda3std3__48in_placeE)
_ZN34_INTERNAL_3df934c1_4_k_cu_c073823f4cuda3std3__48in_placeE:
	.zero		1
	.type		_ZN34_INTERNAL_3df934c1_4_k_cu_c073823f4cuda3std6ranges3__45__cpo4sizeE,@object
	.size		_ZN34_INTERNAL_3df934c1_4_k_cu_c073823f4cuda3std6ranges3__45__cpo4sizeE,(_ZN34_INTERNAL_3df934c1_4_k_cu_c073823f6thrust24THRUST_300001_SM_1000_NS12placeholders2_3E - _ZN34_INTERNAL_3df934c1_4_k_cu_c073823f4cuda3std6ranges3__45__cpo4sizeE)
_ZN34_INTERNAL_3df934c1_4_k_cu_c073823f4cuda3std6ranges3__45__cpo4sizeE:
	.zero		1
	.type		_ZN34_INTERNAL_3df934c1_4_k_cu_c073823f6thrust24THRUST_300001_SM_1000_NS12placeholders2_3E,@object
	.size		_ZN34_INTERNAL_3df934c1_4_k_cu_c073823f6thrust24THRUST_300001_SM_1000_NS12placeholders2_3E,(_ZN34_INTERNAL_3df934c1_4_k_cu_c073823f4cuda3std3__45__cpo6cbeginE - _ZN34_INTERNAL_3df934c1_4_k_cu_c073823f6thrust24THRUST_300001_SM_1000_NS12placeholders2_3E)
_ZN34_INTERNAL_3df934c1_4_k_cu_c073823f6thrust24THRUST_300001_SM_1000_NS12placeholders2_3E:
	.zero		1
	.type		_ZN34_INTERNAL_3df934c1_4_k_cu_c073823f4cuda3std3__45__cpo6cbeginE,@object
	.size		_ZN34_INTERNAL_3df934c1_4_k_cu_c073823f4cuda3std3__45__cpo6cbeginE,(_ZN34_INTERNAL_3df934c1_4_k_cu_c073823f4cuda3std6ranges3__45__cpo6cbeginE - _ZN34_INTERNAL_3df934c1_4_k_cu_c073823f4cuda3std3__45__cpo6cbeginE)
_ZN34_INTERNAL_3df934c1_4_k_cu_c073823f4cuda3std3__45__cpo6cbeginE:
	.zero		1
	.type		_ZN34_INTERNAL_3df934c1_4_k_cu_c073823f4cuda3std6ranges3__45__cpo6cbeginE,@object
	.size		_ZN34_INTERNAL_3df934c1_4_k_cu_c073823f4cuda3std6ranges3__45__cpo6cbeginE,(_ZN34_INTERNAL_3df934c1_4_k_cu_c073823f6thrust24THRUST_300001_SM_1000_NS12placeholders2_7E - _ZN34_INTERNAL_3df934c1_4_k_cu_c073823f4cuda3std6ranges3__45__cpo6cbeginE)
_ZN34_INTERNAL_3df934c1_4_k_cu_c073823f4cuda3std6ranges3__45__cpo6cbeginE:
	.zero		1
	.type		_ZN34_INTERNAL_3df934c1_4_k_cu_c073823f6thrust24THRUST_300001_SM_1000_NS12placeholders2_7E,@object
	.size		_ZN34_INTERNAL_3df934c1_4_k_cu_c073823f6thrust24THRUST_300001_SM_1000_NS12placeholders2_7E,(_ZN34_INTERNAL_3df934c1_4_k_cu_c073823f4cuda3std3__45__cpo7crbeginE - _ZN34_INTERNAL_3df934c1_4_k_cu_c073823f6thrust24THRUST_300001_SM_1000_NS12placeholders2_7E)
_ZN34_INTERNAL_3df934c1_4_k_cu_c073823f6thrust24THRUST_300001_SM_1000_NS12placeholders2_7E:
	.zero		1
	.type		_ZN34_INTERNAL_3df934c1_4_k_cu_c073823f4cuda3std3__45__cpo7crbeginE,@object
	.size		_ZN34_INTERNAL_3df934c1_4_k_cu_c073823f4cuda3std3__45__cpo7crbeginE,(_ZN34_INTERNAL_3df934c1_4_k_cu_c073823f4cuda3std6ranges3__45__cpo4nextE - _ZN34_INTERNAL_3df934c1_4_k_cu_c073823f4cuda3std3__45__cpo7crbeginE)
_ZN34_INTERNAL_3df934c1_4_k_cu_c073823f4cuda3std3__45__cpo7crbeginE:
	.zero		1
	.type		_ZN34_INTERNAL_3df934c1_4_k_cu_c073823f4cuda3std6ranges3__45__cpo4nextE,@object
	.size		_ZN34_INTERNAL_3df934c1_4_k_cu_c073823f4cuda3std6ranges3__45__cpo4nextE,(_ZN34_INTERNAL_3df934c1_4_k_cu_c073823f4cuda3std6ranges3__45__cpo4swapE - _ZN34_INTERNAL_3df934c1_4_k_cu_c073823f4cuda3std6ranges3__45__cpo4nextE)
_ZN34_INTERNAL_3df934c1_4_k_cu_c073823f4cuda3std6ranges3__45__cpo4nextE:
	.zero		1
	.type		_ZN34_INTERNAL_3df934c1_4_k_cu_c073823f4cuda3std6ranges3__45__cpo4swapE,@object
	.size		_ZN34_INTERNAL_3df934c1_4_k_cu_c073823f4cuda3std6ranges3__45__cpo4swapE,(_ZN34_INTERNAL_3df934c1_4_k_cu_c073823f6thrust24THRUST_300001_SM_1000_NS8cuda_cub10par_nosyncE - _ZN34_INTERNAL_3df934c1_4_k_cu_c073823f4cuda3std6ranges3__45__cpo4swapE)
_ZN34_INTERNAL_3df934c1_4_k_cu_c073823f4cuda3std6ranges3__45__cpo4swapE:
	.zero		1
	.type		_ZN34_INTERNAL_3df934c1_4_k_cu_c073823f6thrust24THRUST_300001_SM_1000_NS8cuda_cub10par_nosyncE,@object
	.size		_ZN34_INTERNAL_3df934c1_4_k_cu_c073823f6thrust24THRUST_300001_SM_1000_NS8cuda_cub10par_nosyncE,(_ZN34_INTERNAL_3df934c1_4_k_cu_c073823f6thrust24THRUST_300001_SM_1000_NS12placeholders2_9E - _ZN34_INTERNAL_3df934c1_4_k_cu_c073823f6thrust24THRUST_300001_SM_1000_NS8cuda_cub10par_nosyncE)
_ZN34_INTERNAL_3df934c1_4_k_cu_c073823f6thrust24THRUST_300001_SM_1000_NS8cuda_cub10par_nosyncE:
	.zero		1
	.type		_ZN34_INTERNAL_3df934c1_4_k_cu_c073823f6thrust24THRUST_300001_SM_1000_NS12placeholders2_9E,@object
	.size		_ZN34_INTERNAL_3df934c1_4_k_cu_c073823f6thrust24THRUST_300001_SM_1000_NS12placeholders2_9E,(_ZN34_INTERNAL_3df934c1_4_k_cu_c073823f4cuda3std3__436_GLOBAL__N__3df934c1_4_k_cu_c073823f6ignoreE - _ZN34_INTERNAL_3df934c1_4_k_cu_c073823f6thrust24THRUST_300001_SM_1000_NS12placeholders2_9E)
_ZN34_INTERNAL_3df934c1_4_k_cu_c073823f6thrust24THRUST_300001_SM_1000_NS12placeholders2_9E:
	.zero		1
	.type		_ZN34_INTERNAL_3df934c1_4_k_cu_c073823f4cuda3std3__436_GLOBAL__N__3df934c1_4_k_cu_c073823f6ignoreE,@object
	.size		_ZN34_INTERNAL_3df934c1_4_k_cu_c073823f4cuda3std3__436_GLOBAL__N__3df934c1_4_k_cu_c073823f6ignoreE,(_ZN34_INTERNAL_3df934c1_4_k_cu_c073823f4cuda3std6ranges3__45__cpo4dataE - _ZN34_INTERNAL_3df934c1_4_k_cu_c073823f4cuda3std3__436_GLOBAL__N__3df934c1_4_k_cu_c073823f6ignoreE)
_ZN34_INTERNAL_3df934c1_4_k_cu_c073823f4cuda3std3__436_GLOBAL__N__3df934c1_4_k_cu_c073823f6ignoreE:
	.zero		1
	.type		_ZN34_INTERNAL_3df934c1_4_k_cu_c073823f4cuda3std6ranges3__45__cpo4dataE,@object
	.size		_ZN34_INTERNAL_3df934c1_4_k_cu_c073823f4cuda3std6ranges3__45__cpo4dataE,(_ZN34_INTERNAL_3df934c1_4_k_cu_c073823f6thrust24THRUST_300001_SM_1000_NS12placeholders2_1E - _ZN34_INTERNAL_3df934c1_4_k_cu_c073823f4cuda3std6ranges3__45__cpo4dataE)
_ZN34_INTERNAL_3df934c1_4_k_cu_c073823f4cuda3std6ranges3__45__cpo4dataE:
	.zero		1
	.type		_ZN34_INTERNAL_3df934c1_4_k_cu_c073823f6thrust24THRUST_300001_SM_1000_NS12placeholders2_1E,@object
	.size		_ZN34_INTERNAL_3df934c1_4_k_cu_c073823f6thrust24THRUST_300001_SM_1000_NS12placeholders2_1E,(_ZN34_INTERNAL_3df934c1_4_k_cu_c073823f4cuda3std3__45__cpo5beginE - _ZN34_INTERNAL_3df934c1_4_k_cu_c073823f6thrust24THRUST_300001_SM_1000_NS12placeholders2_1E)
_ZN34_INTERNAL_3df934c1_4_k_cu_c073823f6thrust24THRUST_300001_SM_1000_NS12placeholders2_1E:
	.zero		1
	.type		_ZN34_INTERNAL_3df934c1_4_k_cu_c073823f4cuda3std3__45__cpo5beginE,@object
	.size		_ZN34_INTERNAL_3df934c1_4_k_cu_c073823f4cuda3std3__45__cpo5beginE,(_ZN34_INTERNAL_3df934c1_4_k_cu_c073823f4cuda3std6ranges3__45__cpo5beginE - _ZN34_INTERNAL_3df934c1_4_k_cu_c073823f4cuda3std3__45__cpo5beginE)
_ZN34_INTERNAL_3df934c1_4_k_cu_c073823f4cuda3std3__45__cpo5beginE:
	.zero		1
	.type		_ZN34_INTERNAL_3df934c1_4_k_cu_c073823f4cuda3std6ranges3__45__cpo5beginE,@object
	.size		_ZN34_INTERNAL_3df934c1_4_k_cu_c073823f4cuda3std6ranges3__45__cpo5beginE,(_ZN34_INTERNAL_3df934c1_4_k_cu_c073823f6thrust24THRUST_300001_SM_1000_NS12placeholders2_5E - _ZN34_INTERNAL_3df934c1_4_k_cu_c073823f4cuda3std6ranges3__45__cpo5beginE)
_ZN34_INTERNAL_3df934c1_4_k_cu_c073823f4cuda3std6ranges3__45__cpo5beginE:
	.zero		1
	.type		_ZN34_INTERNAL_3df934c1_4_k_cu_c073823f6thrust24THRUST_300001_SM_1000_NS12placeholders2_5E,@object
	.size		_ZN34_INTERNAL_3df934c1_4_k_cu_c073823f6thrust24THRUST_300001_SM_1000_NS12placeholders2_5E,(_ZN34_INTERNAL_3df934c1_4_k_cu_c073823f4cuda3std3__45__cpo6rbeginE - _ZN34_INTERNAL_3df934c1_4_k_cu_c073823f6thrust24THRUST_300001_SM_1000_NS12placeholders2_5E)
_ZN34_INTERNAL_3df934c1_4_k_cu_c073823f6thrust24THRUST_300001_SM_1000_NS12placeholders2_5E:
	.zero		1
	.type		_ZN34_INTERNAL_3df934c1_4_k_cu_c073823f4cuda3std3__45__cpo6rbeginE,@object
	.size		_ZN34_INTERNAL_3df934c1_4_k_cu_c073823f4cuda3std3__45__cpo6rbeginE,(_ZN34_INTERNAL_3df934c1_4_k_cu_c073823f4cuda3std6ranges3__45__cpo7advanceE - _ZN34_INTERNAL_3df934c1_4_k_cu_c073823f4cuda3std3__45__cpo6rbeginE)
_ZN34_INTERNAL_3df934c1_4_k_cu_c073823f4cuda3std3__45__cpo6rbeginE:
	.zero		1
	.type		_ZN34_INTERNAL_3df934c1_4_k_cu_c073823f4cuda3std6ranges3__45__cpo7advanceE,@object
	.size		_ZN34_INTERNAL_3df934c1_4_k_cu_c073823f4cuda3std6ranges3__45__cpo7advanceE,(_ZN34_INTERNAL_3df934c1_4_k_cu_c073823f4cuda3std3__47nulloptE - _ZN34_INTERNAL_3df934c1_4_k_cu_c073823f4cuda3std6ranges3__45__cpo7advanceE)
_ZN34_INTERNAL_3df934c1_4_k_cu_c073823f4cuda3std6ranges3__45__cpo7advanceE:
	.zero		1
	.type		_ZN34_INTERNAL_3df934c1_4_k_cu_c073823f4cuda3std3__47nulloptE,@object
	.size		_ZN34_INTERNAL_3df934c1_4_k_cu_c073823f4cuda3std3__47nulloptE,(_ZN34_INTERNAL_3df934c1_4_k_cu_c073823f4cuda3std6ranges3__45__cpo8distanceE - _ZN34_INTERNAL_3df934c1_4_k_cu_c073823f4cuda3std3__47nulloptE)
_ZN34_INTERNAL_3df934c1_4_k_cu_c073823f4cuda3std3__47nulloptE:
	.zero		1
	.type		_ZN34_INTERNAL_3df934c1_4_k_cu_c073823f4cuda3std6ranges3__45__cpo8distanceE,@object
	.size		_ZN34_INTERNAL_3df934c1_4_k_cu_c073823f4cuda3std6ranges3__45__cpo8distanceE,(_ZN34_INTERNAL_3df934c1_4_k_cu_c073823f6thrust24THRUST_300001_SM_1000_NS12placeholders3_10E - _ZN34_INTERNAL_3df934c1_4_k_cu_c073823f4cuda3std6ranges3__45__cpo8distanceE)
_ZN34_INTERNAL_3df934c1_4_k_cu_c073823f4cuda3std6ranges3__45__cpo8distanceE:
	.zero		1
	.type		_ZN34_INTERNAL_3df934c1_4_k_cu_c073823f6thrust24THRUST_300001_SM_1000_NS12placeholders3_10E,@object
	.size		_ZN34_INTERNAL_3df934c1_4_k_cu_c073823f6thrust24THRUST_300001_SM_1000_NS12placeholders3_10E,(_ZN34_INTERNAL_3df934c1_4_k_cu_c073823f4cuda3std3__419piecewise_constructE - _ZN34_INTERNAL_3df934c1_4_k_cu_c073823f6thrust24THRUST_300001_SM_1000_NS12placeholders3_10E)
_ZN34_INTERNAL_3df934c1_4_k_cu_c073823f6thrust24THRUST_300001_SM_1000_NS12placeholders3_10E:
	.zero		1
	.type		_ZN34_INTERNAL_3df934c1_4_k_cu_c073823f4cuda3std3__419piecewise_constructE,@object
	.size		_ZN34_INTERNAL_3df934c1_4_k_cu_c073823f4cuda3std3__419piecewise_constructE,(_ZN34_INTERNAL_3df934c1_4_k_cu_c073823f4cuda3std6ranges3__45__cpo5cdataE - _ZN34_INTERNAL_3df934c1_4_k_cu_c073823f4cuda3std3__419piecewise_constructE)
_ZN34_INTERNAL_3df934c1_4_k_cu_c073823f4cuda3std3__419piecewise_constructE:
	.zero		1
	.type		_ZN34_INTERNAL_3df934c1_4_k_cu_c073823f4cuda3std6ranges3__45__cpo5cdataE,@object
	.size		_ZN34_INTERNAL_3df934c1_4_k_cu_c073823f4cuda3std6ranges3__45__cpo5cdataE,(_ZN34_INTERNAL_3df934c1_4_k_cu_c073823f6thrust24THRUST_300001_SM_1000_NS12placeholders2_2E - _ZN34_INTERNAL_3df934c1_4_k_cu_c073823f4cuda3std6ranges3__45__cpo5cdataE)
_ZN34_INTERNAL_3df934c1_4_k_cu_c073823f4cuda3std6ranges3__45__cpo5cdataE:
	.zero		1
	.type		_ZN34_INTERNAL_3df934c1_4_k_cu_c073823f6thrust24THRUST_300001_SM_1000_NS12placeholders2_2E,@object
	.size		_ZN34_INTERNAL_3df934c1_4_k_cu_c073823f6thrust24THRUST_300001_SM_1000_NS12placeholders2_2E,(_ZN34_INTERNAL_3df934c1_4_k_cu_c073823f4cuda3std3__45__cpo3endE - _ZN34_INTERNAL_3df934c1_4_k_cu_c073823f6thrust24THRUST_300001_SM_1000_NS12placeholders2_2E)
_ZN34_INTERNAL_3df934c1_4_k_cu_c073823f6thrust24THRUST_300001_SM_1000_NS12placeholders2_2E:
	.zero		1
	.type		_ZN34_INTERNAL_3df934c1_4_k_cu_c073823f4cuda3std3__45__cpo3endE,@object
	.size		_ZN34_INTERNAL_3df934c1_4_k_cu_c073823f4cuda3std3__45__cpo3endE,(_ZN34_INTERNAL_3df934c1_4_k_cu_c073823f4cuda3std6ranges3__45__cpo3endE - _ZN34_INTERNAL_3df934c1_4_k_cu_c073823f4cuda3std3__45__cpo3endE)
_ZN34_INTERNAL_3df934c1_4_k_cu_c073823f4cuda3std3__45__cpo3endE:
	.zero		1
	.type		_ZN34_INTERNAL_3df934c1_4_k_cu_c073823f4cuda3std6ranges3__45__cpo3endE,@object
	.size		_ZN34_INTERNAL_3df934c1_4_k_cu_c073823f4cuda3std6ranges3__45__cpo3endE,(_ZN34_INTERNAL_3df934c1_4_k_cu_c073823f6thrust24THRUST_300001_SM_1000_NS12placeholders2_6E - _ZN34_INTERNAL_3df934c1_4_k_cu_c073823f4cuda3std6ranges3__45__cpo3endE)
_ZN34_INTERNAL_3df934c1_4_k_cu_c073823f4cuda3std6ranges3__45__cpo3endE:
	.zero		1
	.type		_ZN34_INTERNAL_3df934c1_4_k_cu_c073823f6thrust24THRUST_300001_SM_1000_NS12placeholders2_6E,@object
	.size		_ZN34_INTERNAL_3df934c1_4_k_cu_c073823f6thrust24THRUST_300001_SM_1000_NS12placeholders2_6E,(_ZN34_INTERNAL_3df934c1_4_k_cu_c073823f4cuda3std3__45__cpo4rendE - _ZN34_INTERNAL_3df934c1_4_k_cu_c073823f6thrust24THRUST_300001_SM_1000_NS12placeholders2_6E)
_ZN34_INTERNAL_3df934c1_4_k_cu_c073823f6thrust24THRUST_300001_SM_1000_NS12placeholders2_6E:
	.zero		1
	.type		_ZN34_INTERNAL_3df934c1_4_k_cu_c073823f4cuda3std3__45__cpo4rendE,@object
	.size		_ZN34_INTERNAL_3df934c1_4_k_cu_c073823f4cuda3std3__45__cpo4rendE,(_ZN34_INTERNAL_3df934c1_4_k_cu_c073823f4cuda3std6ranges3__45__cpo9iter_swapE - _ZN34_INTERNAL_3df934c1_4_k_cu_c073823f4cuda3std3__45__cpo4rendE)
_ZN34_INTERNAL_3df934c1_4_k_cu_c073823f4cuda3std3__45__cpo4rendE:
	.zero		1
	.type		_ZN34_INTERNAL_3df934c1_4_k_cu_c073823f4cuda3std6ranges3__45__cpo9iter_swapE,@object
	.size		_ZN34_INTERNAL_3df934c1_4_k_cu_c073823f4cuda3std6ranges3__45__cpo9iter_swapE,(_ZN34_INTERNAL_3df934c1_4_k_cu_c073823f4cuda3std3__48unexpectE - _ZN34_INTERNAL_3df934c1_4_k_cu_c073823f4cuda3std6ranges3__45__cpo9iter_swapE)
_ZN34_INTERNAL_3df934c1_4_k_cu_c073823f4cuda3std6ranges3__45__cpo9iter_swapE:
	.zero		1
	.type		_ZN34_INTERNAL_3df934c1_4_k_cu_c073823f4cuda3std3__48unexpectE,@object
	.size		_ZN34_INTERNAL_3df934c1_4_k_cu_c073823f4cuda3std3__48unexpectE,(_ZN34_INTERNAL_3df934c1_4_k_cu_c073823f6thrust24THRUST_300001_SM_1000_NS8cuda_cub3parE - _ZN34_INTERNAL_3df934c1_4_k_cu_c073823f4cuda3std3__48unexpectE)
_ZN34_INTERNAL_3df934c1_4_k_cu_c073823f4cuda3std3__48unexpectE:
	.zero		1
	.type		_ZN34_INTERNAL_3df934c1_4_k_cu_c073823f6thrust24THRUST_300001_SM_1000_NS8cuda_cub3parE,@object
	.size		_ZN34_INTERNAL_3df934c1_4_k_cu_c073823f6thrust24THRUST_300001_SM_1000_NS8cuda_cub3parE,(_ZN34_INTERNAL_3df934c1_4_k_cu_c073823f6thrust24THRUST_300001_SM_1000_NS12placeholders2_4E - _ZN34_INTERNAL_3df934c1_4_k_cu_c073823f6thrust24THRUST_300001_SM_1000_NS8cuda_cub3parE)
_ZN34_INTERNAL_3df934c1_4_k_cu_c073823f6thrust24THRUST_300001_SM_1000_NS8cuda_cub3parE:
	.zero		1
	.type		_ZN34_INTERNAL_3df934c1_4_k_cu_c073823f6thrust24THRUST_300001_SM_1000_NS12placeholders2_4E,@object
	.size		_ZN34_INTERNAL_3df934c1_4_k_cu_c073823f6thrust24THRUST_300001_SM_1000_NS12placeholders2_4E,(_ZN34_INTERNAL_3df934c1_4_k_cu_c073823f4cuda3std3__45__cpo4cendE - _ZN34_INTERNAL_3df934c1_4_k_cu_c073823f6thrust24THRUST_300001_SM_1000_NS12placeholders2_4E)
_ZN34_INTERNAL_3df934c1_4_k_cu_c073823f6thrust24THRUST_300001_SM_1000_NS12placeholders2_4E:
	.zero		1
	.type		_ZN34_INTERNAL_3df934c1_4_k_cu_c073823f4cuda3std3__45__cpo4cendE,@object
	.size		_ZN34_INTERNAL_3df934c1_4_k_cu_c073823f4cuda3std3__45__cpo4cendE,(_ZN34_INTERNAL_3df934c1_4_k_cu_c073823f4cuda3std6ranges3__45__cpo4cendE - _ZN34_INTERNAL_3df934c1_4_k_cu_c073823f4cuda3std3__45__cpo4cendE)
_ZN34_INTERNAL_3df934c1_4_k_cu_c073823f4cuda3std3__45__cpo4cendE:
	.zero		1
	.type		_ZN34_INTERNAL_3df934c1_4_k_cu_c073823f4cuda3std6ranges3__45__cpo4cendE,@object
	.size		_ZN34_INTERNAL_3df934c1_4_k_cu_c073823f4cuda3std6ranges3__45__cpo4cendE,(_ZN34_INTERNAL_3df934c1_4_k_cu_c073823f4cuda3std3__420unreachable_sentinelE - _ZN34_INTERNAL_3df934c1_4_k_cu_c073823f4cuda3std6ranges3__45__cpo4cendE)
_ZN34_INTERNAL_3df934c1_4_k_cu_c073823f4cuda3std6ranges3__45__cpo4cendE:
	.zero		1
	.type		_ZN34_INTERNAL_3df934c1_4_k_cu_c073823f4cuda3std3__420unreachable_sentinelE,@object
	.size		_ZN34_INTERNAL_3df934c1_4_k_cu_c073823f4cuda3std3__420unreachable_sentinelE,(_ZN34_INTERNAL_3df934c1_4_k_cu_c073823f4cuda3std6ranges3__45__cpo5ssizeE - _ZN34_INTERNAL_3df934c1_4_k_cu_c073823f4cuda3std3__420unreachable_sentinelE)
_ZN34_INTERNAL_3df934c1_4_k_cu_c073823f4cuda3std3__420unreachable_sentinelE:
	.zero		1
	.type		_ZN34_INTERNAL_3df934c1_4_k_cu_c073823f4cuda3std6ranges3__45__cpo5ssizeE,@object
	.size		_ZN34_INTERNAL_3df934c1_4_k_cu_c073823f4cuda3std6ranges3__45__cpo5ssizeE,(_ZN34_INTERNAL_3df934c1_4_k_cu_c073823f6thrust24THRUST_300001_SM_1000_NS12placeholders2_8E - _ZN34_INTERNAL_3df934c1_4_k_cu_c073823f4cuda3std6ranges3__45__cpo5ssizeE)
_ZN34_INTERNAL_3df934c1_4_k_cu_c073823f4cuda3std6ranges3__45__cpo5ssizeE:
	.zero		1
	.type		_ZN34_INTERNAL_3df934c1_4_k_cu_c073823f6thrust24THRUST_300001_SM_1000_NS12placeholders2_8E,@object
	.size		_ZN34_INTERNAL_3df934c1_4_k_cu_c073823f6thrust24THRUST_300001_SM_1000_NS12placeholders2_8E,(_ZN34_INTERNAL_3df934c1_4_k_cu_c073823f4cuda3std3__45__cpo5crendE - _ZN34_INTERNAL_3df934c1_4_k_cu_c073823f6thrust24THRUST_300001_SM_1000_NS12placeholders2_8E)
_ZN34_INTERNAL_3df934c1_4_k_cu_c073823f6thrust24THRUST_300001_SM_1000_NS12placeholders2_8E:
	.zero		1
	.type		_ZN34_INTERNAL_3df934c1_4_k_cu_c073823f4cuda3std3__45__cpo5crendE,@object
	.size		_ZN34_INTERNAL_3df934c1_4_k_cu_c073823f4cuda3std3__45__cpo5crendE,(_ZN34_INTERNAL_3df934c1_4_k_cu_c073823f4cuda3std6ranges3__45__cpo4prevE - _ZN34_INTERNAL_3df934c1_4_k_cu_c073823f4cuda3std3__45__cpo5crendE)
_ZN34_INTERNAL_3df934c1_4_k_cu_c073823f4cuda3std3__45__cpo5crendE:
	.zero		1
	.type		_ZN34_INTERNAL_3df934c1_4_k_cu_c073823f4cuda3std6ranges3__45__cpo4prevE,@object
	.size		_ZN34_INTERNAL_3df934c1_4_k_cu_c073823f4cuda3std6ranges3__45__cpo4prevE,(_ZN34_INTERNAL_3df934c1_4_k_cu_c073823f4cuda3std6ranges3__45__cpo9iter_moveE - _ZN34_INTERNAL_3df934c1_4_k_cu_c073823f4cuda3std6ranges3__45__cpo4prevE)
_ZN34_INTERNAL_3df934c1_4_k_cu_c073823f4cuda3std6ranges3__45__cpo4prevE:
	.zero		1
	.type		_ZN34_INTERNAL_3df934c1_4_k_cu_c073823f4cuda3std6ranges3__45__cpo9iter_moveE,@object
	.size		_ZN34_INTERNAL_3df934c1_4_k_cu_c073823f4cuda3std6ranges3__45__cpo9iter_moveE,(_ZN34_INTERNAL_3df934c1_4_k_cu_c073823f6thrust24THRUST_300001_SM_1000_NS6system6detail10sequential3seqE - _ZN34_INTERNAL_3df934c1_4_k_cu_c073823f4cuda3std6ranges3__45__cpo9iter_moveE)
_ZN34_INTERNAL_3df934c1_4_k_cu_c073823f4cuda3std6ranges3__45__cpo9iter_moveE:
	.zero		1
	.type		_ZN34_INTERNAL_3df934c1_4_k_cu_c073823f6thrust24THRUST_300001_SM_1000_NS6system6detail10sequential3seqE,@object
	.size		_ZN34_INTERNAL_3df934c1_4_k_cu_c073823f6thrust24THRUST_300001_SM_1000_NS6system6detail10sequential3seqE,(.L_31 - _ZN34_INTERNAL_3df934c1_4_k_cu_c073823f6thrust24THRUST_300001_SM_1000_NS6system6detail10sequential3seqE)
_ZN34_INTERNAL_3df934c1_4_k_cu_c073823f6thrust24THRUST_300001_SM_1000_NS6system6detail10sequential3seqE:
	.zero		1
.L_31:


//--------------------- .nv.constant0._ZN3cub18CUB_300001_SM_10006detail11EmptyKernelIvEEvv --------------------------
	.section	.nv.constant0._ZN3cub18CUB_300001_SM_10006detail11EmptyKernelIvEEvv,"a",@progbits
	.sectionflags	@""
	.align	4
.nv.constant0._ZN3cub18CUB_300001_SM_10006detail11EmptyKernelIvEEvv:
	.zero		896


//--------------------- .nv.constant0._Z4testPcS_i --------------------------
	.section	.nv.constant0._Z4testPcS_i,"a",@progbits
	.sectionflags	@""
	.align	4
.nv.constant0._Z4testPcS_i:
	.zero		916


//--------------------- SYMBOLS --------------------------

	.type		.nv.reservedSmem.offset0,@object
	.size		.nv.reservedSmem.offset0,0x4
